	.headerflags	@"EF_CUDA_TEXMODE_UNIFIED EF_CUDA_64BIT_ADDRESS EF_CUDA_ACCELERATORS EF_CUDA_SM90 EF_CUDA_VIRTUAL_SM(EF_CUDA_SM90)"
	.elftype	@"ET_EXEC"


//--------------------- .nv.info                  --------------------------
	.section	.nv.info,"",@"SHT_CUDA_INFO"
	.align	4


	//----- nvinfo : EIATTR_REGCOUNT
	.align		4
        /*0000*/ 	.byte	0x04, 0x2f
        /*0002*/ 	.short	(.L_1 - .L_0)
	.align		4
.L_0:
        /*0004*/ 	.word	index@(triton_poi_fused_cat_mul_2)
        /*0008*/ 	.word	0x00000012


	//----- nvinfo : EIATTR_MIN_STACK_SIZE
	.align		4
.L_1:
        /*000c*/ 	.byte	0x04, 0x12
        /*000e*/ 	.short	(.L_3 - .L_2)
	.align		4
.L_2:
        /*0010*/ 	.word	index@(triton_poi_fused_cat_mul_2)
        /*0014*/ 	.word	0x00000000


	//----- nvinfo : EIATTR_FRAME_SIZE
	.align		4
.L_3:
        /*0018*/ 	.byte	0x04, 0x11
        /*001a*/ 	.short	(.L_5 - .L_4)
	.align		4
.L_4:
        /*001c*/ 	.word	index@(triton_poi_fused_cat_mul_2)
        /*0020*/ 	.word	0x00000000


	//----- nvinfo : EIATTR_MIN_STACK_SIZE
	.align		4
.L_5:
        /*0024*/ 	.byte	0x04, 0x12
        /*0026*/ 	.short	(.L_7 - .L_6)
	.align		4
.L_6:
        /*0028*/ 	.word	index@(triton_poi_fused_cat_mul_2)
        /*002c*/ 	.word	0x00000000
.L_7:


//--------------------- .nv.info.triton_poi_fused_cat_mul_2 --------------------------
	.section	.nv.info.triton_poi_fused_cat_mul_2,"",@"SHT_CUDA_INFO"
	.sectionflags	@""
	.align	4


	//----- nvinfo : EIATTR_CUDA_API_VERSION
	.align		4
        /*0000*/ 	.byte	0x04, 0x37
        /*0002*/ 	.short	(.L_9 - .L_8)
.L_8:
        /*0004*/ 	.word	0x0000007c


	//----- nvinfo : EIATTR_KPARAM_INFO
	.align		4
.L_9:
        /*0008*/ 	.byte	0x04, 0x17
        /*000a*/ 	.short	(.L_11 - .L_10)
.L_10:
        /*000c*/ 	.word	0x00000000
        /*0010*/ 	.short	0x0005
        /*0012*/ 	.short	0x0028
        /*0014*/ 	.byte	0x00, 0xf0, 0x11, 0x00


	//----- nvinfo : EIATTR_KPARAM_INFO
	.align		4
.L_11:
        /*0018*/ 	.byte	0x04, 0x17
        /*001a*/ 	.short	(.L_13 - .L_12)
.L_12:
        /*001c*/ 	.word	0x00000000
        /*0020*/ 	.short	0x0004
        /*0022*/ 	.short	0x0020
        /*0024*/ 	.byte	0x00, 0xf4, 0x21, 0x00


	//----- nvinfo : EIATTR_KPARAM_INFO
	.align		4
.L_13:
        /*0028*/ 	.byte	0x04, 0x17
        /*002a*/ 	.short	(.L_15 - .L_14)
.L_14:
        /*002c*/ 	.word	0x00000000
        /*0030*/ 	.short	0x0003
        /*0032*/ 	.short	0x0018
        /*0034*/ 	.byte	0x00, 0xf4, 0x21, 0x00


	//----- nvinfo : EIATTR_KPARAM_INFO
	.align		4
.L_15:
        /*0038*/ 	.byte	0x04, 0x17
        /*003a*/ 	.short	(.L_17 - .L_16)
.L_16:
        /*003c*/ 	.word	0x00000000
        /*0040*/ 	.short	0x0002
        /*0042*/ 	.short	0x0010
        /*0044*/ 	.byte	0x00, 0xf4, 0x21, 0x00


	//----- nvinfo : EIATTR_KPARAM_INFO
	.align		4
.L_17:
        /*0048*/ 	.byte	0x04, 0x17
        /*004a*/ 	.short	(.L_19 - .L_18)
.L_18:
        /*004c*/ 	.word	0x00000000
        /*0050*/ 	.short	0x0001
        /*0052*/ 	.short	0x0008
        /*0054*/ 	.byte	0x00, 0xf4, 0x21, 0x00


	//----- nvinfo : EIATTR_KPARAM_INFO
	.align		4
.L_19:
        /*0058*/ 	.byte	0x04, 0x17
        /*005a*/ 	.short	(.L_21 - .L_20)
.L_20:
        /*005c*/ 	.word	0x00000000
        /*0060*/ 	.short	0x0000
        /*0062*/ 	.short	0x0000
        /*0064*/ 	.byte	0x00, 0xf4, 0x21, 0x00


	//----- nvinfo : EIATTR_SPARSE_MMA_MASK
	.align		4
.L_21:
        /*0068*/ 	.byte	0x03, 0x50
        /*006a*/ 	.short	0x0000


	//----- nvinfo : EIATTR_MAXREG_COUNT
	.align		4
        /*006c*/ 	.byte	0x03, 0x1b
        /*006e*/ 	.short	0x00ff


	//----- nvinfo : EIATTR_EXIT_INSTR_OFFSETS
	.align		4
        /*0070*/ 	.byte	0x04, 0x1c
        /*0072*/ 	.short	(.L_23 - .L_22)


	//   ....[0]....
.L_22:
        /*0074*/ 	.word	0x00000340


	//   ....[1]....
        /*0078*/ 	.word	0x00000360


	//----- nvinfo : EIATTR_REQNTID
	.align		4
.L_23:
        /*007c*/ 	.byte	0x04, 0x10
        /*007e*/ 	.short	(.L_25 - .L_24)
.L_24:
        /*0080*/ 	.word	0x00000080
        /*0084*/ 	.word	0x00000001
        /*0088*/ 	.word	0x00000001


	//----- nvinfo : EIATTR_CBANK_PARAM_SIZE
	.align		4
.L_25:
        /*008c*/ 	.byte	0x03, 0x19
        /*008e*/ 	.short	0x002c


	//----- nvinfo : EIATTR_PARAM_CBANK
	.align		4
        /*0090*/ 	.byte	0x04, 0x0a
        /*0092*/ 	.short	(.L_27 - .L_26)
	.align		4
.L_26:
        /*0094*/ 	.word	index@(.nv.constant0.triton_poi_fused_cat_mul_2)
        /*0098*/ 	.short	0x0210
        /*009a*/ 	.short	0x002c


	//----- nvinfo : EIATTR_SW_WAR
	.align		4
.L_27:
        /*009c*/ 	.byte	0x04, 0x36
        /*009e*/ 	.short	(.L_29 - .L_28)
.L_28:
        /*00a0*/ 	.word	0x00000008
.L_29:


//--------------------- .nv.callgraph             --------------------------
	.section	.nv.callgraph,"",@"SHT_CUDA_CALLGRAPH"
	.align	4
	.sectionentsize	8
	.align		4
        /*0000*/ 	.word	0x00000000
	.align		4
        /*0004*/ 	.word	0xffffffff
	.align		4
        /*0008*/ 	.word	0x00000000
	.align		4
        /*000c*/ 	.word	0xfffffffe
	.align		4
        /*0010*/ 	.word	0x00000000
	.align		4
        /*0014*/ 	.word	0xfffffffd
	.align		4
        /*0018*/ 	.word	0x00000000
	.align		4
        /*001c*/ 	.word	0xfffffffc


//--------------------- .text.triton_poi_fused_cat_mul_2 --------------------------
	.section	.text.triton_poi_fused_cat_mul_2,"ax",@progbits
	.align	128
        .global         triton_poi_fused_cat_mul_2
        .type           triton_poi_fused_cat_mul_2,@function
        .size           triton_poi_fused_cat_mul_2,(.L_x_1 - triton_poi_fused_cat_mul_2)
        .other          triton_poi_fused_cat_mul_2,@"STO_CUDA_ENTRY STV_DEFAULT"
triton_poi_fused_cat_mul_2:
.text.triton_poi_fused_cat_mul_2:
[----:B------:R-:W0:Y:S02]  /*0000*/  LDC R1, c[0x0][0x28] ;  /* 0x00000a00ff017b82 */ /* 0x000e240000000800 */
[----:B------:R-:W1:Y:S01]  /*0010*/  S2R R0, SR_TID.X ;  /* 0x0000000000007919 */ /* 0x000e620000002100 */
[----:B------:R-:W-:Y:S01]  /*0020*/  ULDC.64 UR4, c[0x0][0x218] ;  /* 0x0000860000047ab9 */ /* 0x000fe20000000a00 */
[----:B------:R-:W-:Y:S01]  /*0030*/  CS2R R14, SRZ ;  /* 0x00000000000e7805 */ /* 0x000fe2000001ff00 */
[----:B------:R-:W2:Y:S01]  /*0040*/  S2R R3, SR_CTAID.X ;  /* 0x0000000000037919 */ /* 0x000ea20000002500 */
[----:B-1----:R-:W-:-:S05]  /*0050*/  IMAD.SHL.U32 R0, R0, 0x2, RZ ;  /* 0x0000000200007824 */ /* 0x002fca00078e00ff */
[----:B------:R-:W-:-:S05]  /*0060*/  LOP3.LUT R0, R0, 0xfe, RZ, 0xc0, !PT ;  /* 0x000000fe00007812 */ /* 0x000fca00078ec0ff */
[----:B--2---:R-:W-:Y:S02]  /*0070*/  IMAD R0, R3, 0x100, R0 ;  /* 0x0000010003007824 */ /* 0x004fe400078e0200 */
[----:B------:R-:W1:Y:S03]  /*0080*/  LDC.64 R2, c[0x0][0x210] ;  /* 0x00008400ff027b82 */ /* 0x000e660000000a00 */
[----:B------:R-:W-:Y:S02]  /*0090*/  SHF.R.S32.HI R5, RZ, 0x1f, R0 ;  /* 0x0000001fff057819 */ /* 0x000fe40000011400 */
[----:B------:R-:W-:Y:S02]  /*00a0*/  ISETP.GE.AND P0, PT, R0, 0x200, PT ;  /* 0x000002000000780c */ /* 0x000fe40003f06270 */
[CC--:B------:R-:W-:Y:S02]  /*00b0*/  LEA.HI R6, R5.reuse, R0.reuse, RZ, 0x4 ;  /* 0x0000000005067211 */ /* 0x0c0fe400078f20ff */
[----:B------:R-:W-:-:S02]  /*00c0*/  LEA.HI R8, R5, R0, RZ, 0x7 ;  /* 0x0000000005087211 */ /* 0x000fc400078f38ff */
[----:B------:R-:W-:Y:S02]  /*00d0*/  SHF.R.S32.HI R4, RZ, 0x4, R6 ;  /* 0x00000004ff047819 */ /* 0x000fe40000011406 */
[----:B------:R-:W-:Y:S02]  /*00e0*/  LOP3.LUT R9, R6, 0xfffffff0, RZ, 0xc0, !PT ;  /* 0xfffffff006097812 */ /* 0x000fe400078ec0ff */
[----:B------:R-:W-:Y:S02]  /*00f0*/  LEA.HI R7, R4, R4, RZ, 0x3 ;  /* 0x0000000404077211 */ /* 0x000fe400078f18ff */
[----:B------:R-:W-:Y:S01]  /*0100*/  SHF.R.S32.HI R10, RZ, 0x7, R8 ;  /* 0x00000007ff0a7819 */ /* 0x000fe20000011408 */
[----:B------:R-:W-:Y:S01]  /*0110*/  IMAD.IADD R9, R0, 0x1, -R9 ;  /* 0x0000000100097824 */ /* 0x000fe200078e0a09 */
[----:B------:R-:W-:Y:S02]  /*0120*/  LOP3.LUT R7, R7, 0xfffffff8, RZ, 0xc0, !PT ;  /* 0xfffffff807077812 */ /* 0x000fe400078ec0ff */
[----:B------:R-:W-:Y:S01]  /*0130*/  LOP3.LUT R11, R8, 0xffffff80, RZ, 0xc0, !PT ;  /* 0xffffff80080b7812 */ /* 0x000fe200078ec0ff */
[----:B------:R-:W-:Y:S01]  /*0140*/  IMAD.SHL.U32 R10, R10, 0x40, RZ ;  /* 0x000000400a0a7824 */ /* 0x000fe200078e00ff */
[----:B------:R-:W-:Y:S01]  /*0150*/  SHF.R.S32.HI R8, RZ, 0x1f, R9 ;  /* 0x0000001fff087819 */ /* 0x000fe20000011409 */
[----:B------:R-:W-:-:S02]  /*0160*/  IMAD.IADD R7, R4, 0x1, -R7 ;  /* 0x0000000104077824 */ /* 0x000fc400078e0a07 */
[----:B------:R-:W2:Y:S01]  /*0170*/  LDC.64 R4, c[0x0][0x220] ;  /* 0x00008800ff047b82 */ /* 0x000ea20000000a00 */
[--C-:B------:R-:W-:Y:S01]  /*0180*/  SHF.R.S32.HI R13, RZ, 0x1f, R10.reuse ;  /* 0x0000001fff0d7819 */ /* 0x100fe2000001140a */
[C---:B------:R-:W-:Y:S01]  /*0190*/  IMAD.SHL.U32 R6, R7.reuse, 0x10, RZ ;  /* 0x0000001007067824 */ /* 0x040fe200078e00ff */
[C---:B------:R-:W-:Y:S02]  /*01a0*/  ISETP.GE.AND P2, PT, R7.reuse, 0x4, PT ;  /* 0x000000040700780c */ /* 0x040fe40003f46270 */
[----:B------:R-:W-:Y:S02]  /*01b0*/  ISETP.GT.AND P1, PT, R7, 0x3, !P0 ;  /* 0x000000030700780c */ /* 0x000fe40004724270 */
[----:B------:R-:W-:Y:S02]  /*01c0*/  IADD3 R9, P4, P5, R6, R9, R10 ;  /* 0x0000000906097210 */ /* 0x000fe40007d9e00a */
[----:B------:R-:W-:Y:S02]  /*01d0*/  ISETP.LT.AND P3, PT, R0, 0x200, !P2 ;  /* 0x000002000000780c */ /* 0x000fe40005761270 */
[----:B------:R-:W-:-:S02]  /*01e0*/  SHF.R.S32.HI R6, RZ, 0x1f, R6 ;  /* 0x0000001fff067819 */ /* 0x000fc40000011406 */
[----:B------:R-:W-:Y:S02]  /*01f0*/  IADD3 R11, R10, R0, -R11 ;  /* 0x000000000a0b7210 */ /* 0x000fe40007ffe80b */
[----:B------:R-:W-:Y:S02]  /*0200*/  IADD3.X R6, R6, R8, R13, P4, P5 ;  /* 0x0000000806067210 */ /* 0x000fe400027ea40d */
[----:B------:R-:W-:Y:S02]  /*0210*/  CS2R R12, SRZ ;  /* 0x00000000000c7805 */ /* 0x000fe4000001ff00 */
[----:B------:R-:W-:Y:S01]  /*0220*/  LEA R8, P4, R9, UR4, 0x2 ;  /* 0x0000000409087c11 */ /* 0x000fe2000f8810ff */
[----:B-1----:R-:W-:Y:S02]  /*0230*/  IMAD.WIDE R2, R11, 0x4, R2 ;  /* 0x000000040b027825 */ /* 0x002fe400078e0202 */
[----:B------:R-:W1:Y:S01]  /*0240*/  LDC.64 R10, c[0x0][0x230] ;  /* 0x00008c00ff0a7b82 */ /* 0x000e620000000a00 */
[----:B------:R-:W-:Y:S01]  /*0250*/  LEA.HI.X R9, R9, UR5, R6, 0x2, P4 ;  /* 0x0000000509097c11 */ /* 0x000fe2000a0f1406 */
[----:B------:R-:W-:-:S02]  /*0260*/  ULDC.64 UR4, c[0x0][0x208] ;  /* 0x0000820000047ab9 */ /* 0x000fc40000000a00 */
[----:B------:R1:W3:Y:S04]  /*0270*/  @P3 LDG.E.64 R12, desc[UR4][R2.64] ;  /* 0x00000004020c3981 */ /* 0x0002e8000c1e1b00 */
[----:B------:R-:W4:Y:S01]  /*0280*/  @P1 LDG.E.64 R14, desc[UR4][R8.64+-0x100] ;  /* 0xffff0004080e1981 */ /* 0x000f22000c1e1b00 */
[----:B------:R-:W5:Y:S03]  /*0290*/  LDC.64 R6, c[0x0][0x228] ;  /* 0x00008a00ff067b82 */ /* 0x000f660000000a00 */
[----:B--2---:R-:W2:Y:S01]  /*02a0*/  LDG.E R4, desc[UR4][R4.64] ;  /* 0x0000000404047981 */ /* 0x004ea2000c1e1900 */
[----:B-1----:R-:W-:-:S04]  /*02b0*/  IMAD.WIDE R2, R0, 0x4, R10 ;  /* 0x0000000400027825 */ /* 0x002fc800078e020a */
[----:B-----5:R-:W-:Y:S01]  /*02c0*/  IMAD.WIDE R6, R0, 0x4, R6 ;  /* 0x0000000400067825 */ /* 0x020fe200078e0206 */
[----:B---3--:R-:W-:Y:S02]  /*02d0*/  SEL R12, R12, RZ, P3 ;  /* 0x000000ff0c0c7207 */ /* 0x008fe40001800000 */
[----:B------:R-:W-:Y:S02]  /*02e0*/  SEL R13, R13, RZ, P3 ;  /* 0x000000ff0d0d7207 */ /* 0x000fe40001800000 */
[----:B----4-:R-:W-:Y:S02]  /*02f0*/  @P2 SEL R12, R14, RZ, P1 ;  /* 0x000000ff0e0c2207 */ /* 0x010fe40000800000 */
[----:B------:R-:W-:-:S03]  /*0300*/  @P2 SEL R13, R15, RZ, P1 ;  /* 0x000000ff0f0d2207 */ /* 0x000fc60000800000 */
[C---:B--2---:R-:W-:Y:S02]  /*0310*/  FMUL R14, R4.reuse, R12 ;  /* 0x0000000c040e7220 */ /* 0x044fe40000400000 */
[----:B------:R1:W-:Y:S01]  /*0320*/  @!P0 STG.E.64 desc[UR4][R6.64], R12 ;  /* 0x0000000c06008986 */ /* 0x0003e2000c101b04 */
[----:B------:R-:W-:Y:S01]  /*0330*/  FMUL R15, R4, R13 ;  /* 0x0000000d040f7220 */ /* 0x000fe20000400000 */
[----:B------:R-:W-:Y:S06]  /*0340*/  @P0 EXIT ;  /* 0x000000000000094d */ /* 0x000fec0003800000 */
[----:B------:R-:W-:Y:S01]  /*0350*/  STG.E.64 desc[UR4][R2.64], R14 ;  /* 0x0000000e02007986 */ /* 0x000fe2000c101b04 */
[----:B------:R-:W-:Y:S05]  /*0360*/  EXIT ;  /* 0x000000000000794d */ /* 0x000fea0003800000 */
.L_x_0:
[----:B------:R-:W-:-:S00]  /*0370*/  BRA `(.L_x_0) ;  /* 0xfffffffc00fc7947 */ /* 0x000fc0000383ffff */
[----:B------:R-:W-:-:S00]  /*0380*/  NOP ;  /* 0x0000000000007918 */ /* 0x000fc00000000000 */
[----:B------:R-:W-:-:S00]  /*0390*/  NOP ;  /* 0x0000000000007918 */ /* 0x000fc00000000000 */
[----:B------:R-:W-:-:S00]  /*03a0*/  NOP ;  /* 0x0000000000007918 */ /* 0x000fc00000000000 */
[----:B------:R-:W-:-:S00]  /*03b0*/  NOP ;  /* 0x0000000000007918 */ /* 0x000fc00000000000 */
[----:B------:R-:W-:-:S00]  /*03c0*/  NOP ;  /* 0x0000000000007918 */ /* 0x000fc00000000000 */
[----:B------:R-:W-:-:S00]  /*03d0*/  NOP ;  /* 0x0000000000007918 */ /* 0x000fc00000000000 */
[----:B------:R-:W-:-:S00]  /*03e0*/  NOP ;  /* 0x0000000000007918 */ /* 0x000fc00000000000 */
[----:B------:R-:W-:-:S00]  /*03f0*/  NOP ;  /* 0x0000000000007918 */ /* 0x000fc00000000000 */
.L_x_1:


//--------------------- .nv.constant0.triton_poi_fused_cat_mul_2 --------------------------
	.section	.nv.constant0.triton_poi_fused_cat_mul_2,"a",@progbits
	.sectionflags	@""
	.align	4
.nv.constant0.triton_poi_fused_cat_mul_2:
	.zero		572
